//
// Generated by NVIDIA NVVM Compiler
//
// Compiler Build ID: CL-36424714
// Cuda compilation tools, release 13.0, V13.0.88
// Based on NVVM 20.0.0
//

.version 9.0
.target sm_100
.address_size 64

	// .globl	_Z19fft64_simple_kernelPK6float2PS_i
.const .align 4 .b8 cos_table_64[128];
.const .align 4 .b8 sin_table_64[128];
.extern .shared .align 16 .b8 shmem[];

.visible .entry _Z19fft64_simple_kernelPK6float2PS_i(
	.param .u64 .ptr .align 1 _Z19fft64_simple_kernelPK6float2PS_i_param_0,
	.param .u64 .ptr .align 1 _Z19fft64_simple_kernelPK6float2PS_i_param_1,
	.param .u32 _Z19fft64_simple_kernelPK6float2PS_i_param_2
)
{
	.reg .pred 	%p<8>;
	.reg .b32 	%r<56>;
	.reg .b32 	%f<95>;
	.reg .b64 	%rd<34>;

	ld.param.u64 	%rd1, [_Z19fft64_simple_kernelPK6float2PS_i_param_0];
	ld.param.u64 	%rd2, [_Z19fft64_simple_kernelPK6float2PS_i_param_1];
	ld.param.u32 	%r11, [_Z19fft64_simple_kernelPK6float2PS_i_param_2];
	mov.u32 	%r1, %tid.x;
	mov.u32 	%r2, %tid.y;
	mov.u32 	%r12, %ctaid.x;
	shl.b32 	%r13, %r12, 4;
	add.s32 	%r3, %r13, %r1;
	setp.ge.s32 	%p1, %r3, %r11;
	@%p1 bra 	$L__BB0_14;
	cvta.to.global.u64 	%rd3, %rd1;
	shl.b32 	%r14, %r3, 6;
	add.s32 	%r4, %r14, %r2;
	shr.u32 	%r15, %r2, 4;
	shl.b32 	%r16, %r2, 4;
	and.b32  	%r17, %r16, 16;
	shl.b32 	%r18, %r2, 2;
	and.b32  	%r19, %r18, 8;
	or.b32  	%r20, %r17, %r19;
	and.b32  	%r21, %r2, 4;
	or.b32  	%r22, %r21, %r20;
	shr.u32 	%r23, %r2, 2;
	and.b32  	%r24, %r23, 2;
	or.b32  	%r25, %r22, %r24;
	and.b32  	%r26, %r15, 1;
	or.b32  	%r27, %r26, %r25;
	shl.b32 	%r28, %r1, 9;
	mov.u32 	%r29, shmem;
	add.s32 	%r5, %r29, %r28;
	shl.b32 	%r30, %r27, 4;
	and.b32  	%r31, %r23, 8;
	or.b32  	%r32, %r30, %r31;
	add.s32 	%r33, %r5, %r32;
	mul.wide.u32 	%rd4, %r4, 8;
	add.s64 	%rd5, %rd3, %rd4;
	ld.global.v2.f32 	{%f1, %f2}, [%rd5];
	st.shared.v2.f32 	[%r33], {%f1, %f2};
	bar.sync 	0;
	and.b32  	%r34, %r2, 1;
	setp.eq.b32 	%p2, %r34, 1;
	shl.b32 	%r35, %r2, 3;
	add.s32 	%r6, %r5, %r35;
	@%p2 bra 	$L__BB0_3;
	ld.const.f32 	%f3, [cos_table_64];
	ld.const.f32 	%f4, [sin_table_64];
	ld.shared.v2.f32 	{%f5, %f6}, [%r6];
	ld.shared.v2.f32 	{%f7, %f8}, [%r6+8];
	mul.f32 	%f9, %f3, %f7;
	mul.f32 	%f10, %f4, %f8;
	sub.f32 	%f11, %f9, %f10;
	mul.f32 	%f12, %f3, %f8;
	fma.rn.f32 	%f13, %f4, %f7, %f12;
	add.f32 	%f14, %f5, %f11;
	add.f32 	%f15, %f6, %f13;
	st.shared.v2.f32 	[%r6], {%f14, %f15};
	sub.f32 	%f16, %f5, %f11;
	sub.f32 	%f17, %f6, %f13;
	st.shared.v2.f32 	[%r6+8], {%f16, %f17};
$L__BB0_3:
	bar.sync 	0;
	and.b32  	%r7, %r2, 3;
	setp.gt.u32 	%p3, %r7, 1;
	@%p3 bra 	$L__BB0_5;
	and.b32  	%r36, %r2, 1020;
	or.b32  	%r37, %r36, %r7;
	shl.b32 	%r38, %r7, 4;
	mul.wide.u32 	%rd6, %r38, 4;
	mov.u64 	%rd7, cos_table_64;
	add.s64 	%rd8, %rd7, %rd6;
	ld.const.f32 	%f18, [%rd8];
	mov.u64 	%rd9, sin_table_64;
	add.s64 	%rd10, %rd9, %rd6;
	ld.const.f32 	%f19, [%rd10];
	shl.b32 	%r39, %r37, 3;
	add.s32 	%r40, %r5, %r39;
	ld.shared.v2.f32 	{%f20, %f21}, [%r40];
	ld.shared.v2.f32 	{%f22, %f23}, [%r40+16];
	mul.f32 	%f24, %f18, %f22;
	mul.f32 	%f25, %f19, %f23;
	sub.f32 	%f26, %f24, %f25;
	mul.f32 	%f27, %f18, %f23;
	fma.rn.f32 	%f28, %f19, %f22, %f27;
	add.f32 	%f29, %f20, %f26;
	add.f32 	%f30, %f21, %f28;
	st.shared.v2.f32 	[%r40], {%f29, %f30};
	sub.f32 	%f31, %f20, %f26;
	sub.f32 	%f32, %f21, %f28;
	st.shared.v2.f32 	[%r40+16], {%f31, %f32};
$L__BB0_5:
	bar.sync 	0;
	and.b32  	%r8, %r2, 7;
	setp.gt.u32 	%p4, %r8, 3;
	@%p4 bra 	$L__BB0_7;
	and.b32  	%r41, %r2, 1016;
	or.b32  	%r42, %r41, %r8;
	shl.b32 	%r43, %r8, 3;
	mul.wide.u32 	%rd11, %r43, 4;
	mov.u64 	%rd12, cos_table_64;
	add.s64 	%rd13, %rd12, %rd11;
	ld.const.f32 	%f33, [%rd13];
	mov.u64 	%rd14, sin_table_64;
	add.s64 	%rd15, %rd14, %rd11;
	ld.const.f32 	%f34, [%rd15];
	shl.b32 	%r44, %r42, 3;
	add.s32 	%r45, %r5, %r44;
	ld.shared.v2.f32 	{%f35, %f36}, [%r45];
	ld.shared.v2.f32 	{%f37, %f38}, [%r45+32];
	mul.f32 	%f39, %f33, %f37;
	mul.f32 	%f40, %f34, %f38;
	sub.f32 	%f41, %f39, %f40;
	mul.f32 	%f42, %f33, %f38;
	fma.rn.f32 	%f43, %f34, %f37, %f42;
	add.f32 	%f44, %f35, %f41;
	add.f32 	%f45, %f36, %f43;
	st.shared.v2.f32 	[%r45], {%f44, %f45};
	sub.f32 	%f46, %f35, %f41;
	sub.f32 	%f47, %f36, %f43;
	st.shared.v2.f32 	[%r45+32], {%f46, %f47};
$L__BB0_7:
	bar.sync 	0;
	and.b32  	%r9, %r2, 15;
	setp.gt.u32 	%p5, %r9, 7;
	@%p5 bra 	$L__BB0_9;
	and.b32  	%r46, %r2, 1008;
	or.b32  	%r47, %r46, %r9;
	shl.b32 	%r48, %r9, 2;
	mul.wide.u32 	%rd16, %r48, 4;
	mov.u64 	%rd17, cos_table_64;
	add.s64 	%rd18, %rd17, %rd16;
	ld.const.f32 	%f48, [%rd18];
	mov.u64 	%rd19, sin_table_64;
	add.s64 	%rd20, %rd19, %rd16;
	ld.const.f32 	%f49, [%rd20];
	shl.b32 	%r49, %r47, 3;
	add.s32 	%r50, %r5, %r49;
	ld.shared.v2.f32 	{%f50, %f51}, [%r50];
	ld.shared.v2.f32 	{%f52, %f53}, [%r50+64];
	mul.f32 	%f54, %f48, %f52;
	mul.f32 	%f55, %f49, %f53;
	sub.f32 	%f56, %f54, %f55;
	mul.f32 	%f57, %f48, %f53;
	fma.rn.f32 	%f58, %f49, %f52, %f57;
	add.f32 	%f59, %f50, %f56;
	add.f32 	%f60, %f51, %f58;
	st.shared.v2.f32 	[%r50], {%f59, %f60};
	sub.f32 	%f61, %f50, %f56;
	sub.f32 	%f62, %f51, %f58;
	st.shared.v2.f32 	[%r50+64], {%f61, %f62};
$L__BB0_9:
	bar.sync 	0;
	and.b32  	%r10, %r2, 31;
	setp.gt.u32 	%p6, %r10, 15;
	@%p6 bra 	$L__BB0_11;
	and.b32  	%r51, %r2, 992;
	or.b32  	%r52, %r51, %r10;
	shl.b32 	%r53, %r10, 1;
	mul.wide.u32 	%rd21, %r53, 4;
	mov.u64 	%rd22, cos_table_64;
	add.s64 	%rd23, %rd22, %rd21;
	ld.const.f32 	%f63, [%rd23];
	mov.u64 	%rd24, sin_table_64;
	add.s64 	%rd25, %rd24, %rd21;
	ld.const.f32 	%f64, [%rd25];
	shl.b32 	%r54, %r52, 3;
	add.s32 	%r55, %r5, %r54;
	ld.shared.v2.f32 	{%f65, %f66}, [%r55];
	ld.shared.v2.f32 	{%f67, %f68}, [%r55+128];
	mul.f32 	%f69, %f63, %f67;
	mul.f32 	%f70, %f64, %f68;
	sub.f32 	%f71, %f69, %f70;
	mul.f32 	%f72, %f63, %f68;
	fma.rn.f32 	%f73, %f64, %f67, %f72;
	add.f32 	%f74, %f65, %f71;
	add.f32 	%f75, %f66, %f73;
	st.shared.v2.f32 	[%r55], {%f74, %f75};
	sub.f32 	%f76, %f65, %f71;
	sub.f32 	%f77, %f66, %f73;
	st.shared.v2.f32 	[%r55+128], {%f76, %f77};
$L__BB0_11:
	bar.sync 	0;
	setp.gt.u32 	%p7, %r2, 31;
	@%p7 bra 	$L__BB0_13;
	mul.wide.u32 	%rd26, %r2, 4;
	mov.u64 	%rd27, cos_table_64;
	add.s64 	%rd28, %rd27, %rd26;
	ld.const.f32 	%f78, [%rd28];
	mov.u64 	%rd29, sin_table_64;
	add.s64 	%rd30, %rd29, %rd26;
	ld.const.f32 	%f79, [%rd30];
	ld.shared.v2.f32 	{%f80, %f81}, [%r6];
	ld.shared.v2.f32 	{%f82, %f83}, [%r6+256];
	mul.f32 	%f84, %f78, %f82;
	mul.f32 	%f85, %f79, %f83;
	sub.f32 	%f86, %f84, %f85;
	mul.f32 	%f87, %f78, %f83;
	fma.rn.f32 	%f88, %f79, %f82, %f87;
	add.f32 	%f89, %f80, %f86;
	add.f32 	%f90, %f81, %f88;
	st.shared.v2.f32 	[%r6], {%f89, %f90};
	sub.f32 	%f91, %f80, %f86;
	sub.f32 	%f92, %f81, %f88;
	st.shared.v2.f32 	[%r6+256], {%f91, %f92};
$L__BB0_13:
	bar.sync 	0;
	cvta.to.global.u64 	%rd31, %rd2;
	add.s64 	%rd33, %rd31, %rd4;
	ld.shared.v2.f32 	{%f93, %f94}, [%r6];
	st.global.v2.f32 	[%rd33], {%f93, %f94};
$L__BB0_14:
	ret;

}


// ===== COMPILED SASS (sm_100) =====

	.target	sm_100

	.elftype	@"ET_EXEC"


//--------------------- .note.nv.tkinfo           --------------------------
	.section	.note.nv.tkinfo,"",@"SHT_NOTE"
	.sectionflags	@"SHF_NOTE_NV_TKINFO"
	.tkinfo
        /*0018*/ 	.word	0x00000002
        /*0030*/ 	.string	""
        /*0030*/ 	.string	"ptxas"
        /*0030*/ 	.string	"Cuda compilation tools, release 13.0, V13.0.88"
        /*0030*/ 	.string	"Build cuda_13.0.r13.0/compiler.36424714_0"
        /*0030*/ 	.string	"-arch sm_100 -m 64 "



//--------------------- .note.nv.cuinfo           --------------------------
	.section	.note.nv.cuinfo,"",@"SHT_NOTE"
	.sectionflags	@"SHF_NOTE_NV_CUINFO"
        /*0018*/ 	.short	0x0002
        /*001a*/ 	.short	0x0064
        /*001c*/ 	.short	0x0082
	.zero		2


//--------------------- .nv.info                  --------------------------
	.section	.nv.info,"",@"SHT_CUDA_INFO"
	.align	4


	//----- nvinfo : EIATTR_REGCOUNT
	.align		4
        /*0000*/ 	.byte	0x04, 0x2f
        /*0002*/ 	.short	(.L_3 - .L_2)
	.align		4
.L_2:
        /*0004*/ 	.word	index@(_Z19fft64_simple_kernelPK6float2PS_i)
        /*0008*/ 	.word	0x00000013


	//----- nvinfo : EIATTR_FRAME_SIZE
	.align		4
.L_3:
        /*000c*/ 	.byte	0x04, 0x11
        /*000e*/ 	.short	(.L_5 - .L_4)
	.align		4
.L_4:
        /*0010*/ 	.word	index@(_Z19fft64_simple_kernelPK6float2PS_i)
        /*0014*/ 	.word	0x00000000


	//----- nvinfo : EIATTR_MIN_STACK_SIZE
	.align		4
.L_5:
        /*0018*/ 	.byte	0x04, 0x12
        /*001a*/ 	.short	(.L_7 - .L_6)
	.align		4
.L_6:
        /*001c*/ 	.word	index@(_Z19fft64_simple_kernelPK6float2PS_i)
        /*0020*/ 	.word	0x00000000
.L_7:


//--------------------- .nv.compat                --------------------------
	.section	.nv.compat,"",@"SHT_CUDA_COMPAT_INFO"
	.align	4
        /*0000*/ 	.byte	0x02, 0x09, 0x00, 0x00, 0x02, 0x02, 0x01, 0x00, 0x02, 0x05, 0x05, 0x00, 0x03, 0x07, 0x01, 0x01
        /*0010*/ 	.byte	0x02, 0x03, 0x00, 0x00, 0x02, 0x06, 0x01, 0x00, 0x04, 0x0b, 0x08, 0x00, 0x09, 0x00, 0x00, 0x00
        /*0020*/ 	.byte	0x00, 0x00, 0x00, 0x00


//--------------------- .nv.info._Z19fft64_simple_kernelPK6float2PS_i --------------------------
	.section	.nv.info._Z19fft64_simple_kernelPK6float2PS_i,"",@"SHT_CUDA_INFO"
	.sectionflags	@""
	.align	4


	//----- nvinfo : EIATTR_CUDA_API_VERSION
	.align		4
        /*0000*/ 	.byte	0x04, 0x37
        /*0002*/ 	.short	(.L_9 - .L_8)
.L_8:
        /*0004*/ 	.word	0x00000082


	//----- nvinfo : EIATTR_KPARAM_INFO
	.align		4
.L_9:
        /*0008*/ 	.byte	0x04, 0x17
        /*000a*/ 	.short	(.L_11 - .L_10)
.L_10:
        /*000c*/ 	.word	0x00000000
        /*0010*/ 	.short	0x0002
        /*0012*/ 	.short	0x0010
        /*0014*/ 	.byte	0x00, 0xf0, 0x11, 0x00


	//----- nvinfo : EIATTR_KPARAM_INFO
	.align		4
.L_11:
        /*0018*/ 	.byte	0x04, 0x17
        /*001a*/ 	.short	(.L_13 - .L_12)
.L_12:
        /*001c*/ 	.word	0x00000000
        /*0020*/ 	.short	0x0001
        /*0022*/ 	.short	0x0008
        /*0024*/ 	.byte	0x00, 0xf5, 0x21, 0x00


	//----- nvinfo : EIATTR_KPARAM_INFO
	.align		4
.L_13:
        /*0028*/ 	.byte	0x04, 0x17
        /*002a*/ 	.short	(.L_15 - .L_14)
.L_14:
        /*002c*/ 	.word	0x00000000
        /*0030*/ 	.short	0x0000
        /*0032*/ 	.short	0x0000
        /*0034*/ 	.byte	0x00, 0xf5, 0x21, 0x00


	//----- nvinfo : EIATTR_SPARSE_MMA_MASK
	.align		4
.L_15:
        /*0038*/ 	.byte	0x03, 0x50
        /*003a*/ 	.short	0x0000


	//----- nvinfo : EIATTR_MAXREG_COUNT
	.align		4
        /*003c*/ 	.byte	0x03, 0x1b
        /*003e*/ 	.short	0x00ff


	//----- nvinfo : EIATTR_NUM_BARRIERS
	.align		4
        /*0040*/ 	.byte	0x02, 0x4c
        /*0042*/ 	.byte	0x01
	.zero		1


	//----- nvinfo : EIATTR_MERCURY_ISA_VERSION
	.align		4
        /*0044*/ 	.byte	0x03, 0x5f
        /*0046*/ 	.short	0x0101


	//----- nvinfo : EIATTR_VRC_CTA_INIT_COUNT
	.align		4
        /*0048*/ 	.byte	0x02, 0x4a
	.zero		1
	.zero		1


	//----- nvinfo : EIATTR_EXIT_INSTR_OFFSETS
	.align		4
        /*004c*/ 	.byte	0x04, 0x1c
        /*004e*/ 	.short	(.L_17 - .L_16)


	//   ....[0]....
.L_16:
        /*0050*/ 	.word	0x00000060


	//   ....[1]....
        /*0054*/ 	.word	0x00000b00


	//----- nvinfo : EIATTR_CRS_STACK_SIZE
	.align		4
.L_17:
        /*0058*/ 	.byte	0x04, 0x1e
        /*005a*/ 	.short	(.L_19 - .L_18)
.L_18:
        /*005c*/ 	.word	0x00000000


	//----- nvinfo : EIATTR_CBANK_PARAM_SIZE
	.align		4
.L_19:
        /*0060*/ 	.byte	0x03, 0x19
        /*0062*/ 	.short	0x0014


	//----- nvinfo : EIATTR_PARAM_CBANK
	.align		4
        /*0064*/ 	.byte	0x04, 0x0a
        /*0066*/ 	.short	(.L_21 - .L_20)
	.align		4
.L_20:
        /*0068*/ 	.word	index@(.nv.constant0._Z19fft64_simple_kernelPK6float2PS_i)
        /*006c*/ 	.short	0x0380
        /*006e*/ 	.short	0x0014


	//----- nvinfo : EIATTR_SW_WAR
	.align		4
.L_21:
        /*0070*/ 	.byte	0x04, 0x36
        /*0072*/ 	.short	(.L_23 - .L_22)
.L_22:
        /*0074*/ 	.word	0x00000008
.L_23:


//--------------------- .nv.callgraph             --------------------------
	.section	.nv.callgraph,"",@"SHT_CUDA_CALLGRAPH"
	.align	4
	.sectionentsize	8
	.align		4
        /*0000*/ 	.word	0x00000000
	.align		4
        /*0004*/ 	.word	0xffffffff
	.align		4
        /*0008*/ 	.word	0x00000000
	.align		4
        /*000c*/ 	.word	0xfffffffe
	.align		4
        /*0010*/ 	.word	0x00000000
	.align		4
        /*0014*/ 	.word	0xfffffffd
	.align		4
        /*0018*/ 	.word	0x00000000
	.align		4
        /*001c*/ 	.word	0xfffffffc


//--------------------- .nv.constant3             --------------------------
	.section	.nv.constant3,"a",@progbits
	.align	4
.nv.constant3:
	.type		cos_table_64,@object
	.size		cos_table_64,(sin_table_64 - cos_table_64)
cos_table_64:
	.zero		128
	.type		sin_table_64,@object
	.size		sin_table_64,(.L_1 - sin_table_64)
sin_table_64:
	.zero		128
.L_1:


//--------------------- .text._Z19fft64_simple_kernelPK6float2PS_i --------------------------
	.section	.text._Z19fft64_simple_kernelPK6float2PS_i,"ax",@progbits
	.align	128
        .global         _Z19fft64_simple_kernelPK6float2PS_i
        .type           _Z19fft64_simple_kernelPK6float2PS_i,@function
        .size           _Z19fft64_simple_kernelPK6float2PS_i,(.L_x_13 - _Z19fft64_simple_kernelPK6float2PS_i)
        .other          _Z19fft64_simple_kernelPK6float2PS_i,@"STO_CUDA_ENTRY STV_DEFAULT"
_Z19fft64_simple_kernelPK6float2PS_i:
.text._Z19fft64_simple_kernelPK6float2PS_i:
[----:B------:R-:W-:Y:S01]  /*0000*/  LDC R1, c[0x0][0x37c] ;  /* 0x0000df00ff017b82 */ /* 0x000fe20000000800 */
[----:B------:R-:W0:Y:S01]  /*0010*/  S2R R9, SR_TID.X ;  /* 0x0000000000097919 */ /* 0x000e220000002100 */
[----:B------:R-:W1:Y:S01]  /*0020*/  LDCU UR4, c[0x0][0x390] ;  /* 0x00007200ff0477ac */ /* 0x000e620008000800 */
[----:B------:R-:W0:Y:S02]  /*0030*/  S2R R0, SR_CTAID.X ;  /* 0x0000000000007919 */ /* 0x000e240000002500 */
[----:B0-----:R-:W-:-:S04]  /*0040*/  LEA R3, R0, R9, 0x4 ;  /* 0x0000000900037211 */ /* 0x001fc800078e20ff */
[----:B-1----:R-:W-:-:S13]  /*0050*/  ISETP.GE.AND P0, PT, R3, UR4, PT ;  /* 0x0000000403007c0c */ /* 0x002fda000bf06270 */
[----:B------:R-:W-:Y:S05]  /*0060*/  @P0 EXIT ;  /* 0x000000000000094d */ /* 0x000fea0003800000 */
[----:B------:R-:W0:Y:S01]  /*0070*/  S2R R2, SR_TID.Y ;  /* 0x0000000000027919 */ /* 0x000e220000002200 */
[----:B------:R-:W1:Y:S01]  /*0080*/  LDC.64 R4, c[0x0][0x380] ;  /* 0x0000e000ff047b82 */ /* 0x000e620000000a00 */
[----:B------:R-:W2:Y:S01]  /*0090*/  LDCU.64 UR6, c[0x0][0x358] ;  /* 0x00006b00ff0677ac */ /* 0x000ea20008000a00 */
[----:B0-----:R-:W-:-:S05]  /*00a0*/  LEA R0, R3, R2, 0x6 ;  /* 0x0000000203007211 */ /* 0x001fca00078e30ff */
[----:B-1----:R-:W-:-:S06]  /*00b0*/  IMAD.WIDE.U32 R4, R0, 0x8, R4 ;  /* 0x0000000800047825 */ /* 0x002fcc00078e0004 */
[----:B--2---:R-:W2:Y:S01]  /*00c0*/  LDG.E.64 R4, desc[UR6][R4.64] ;  /* 0x0000000604047981 */ /* 0x004ea2000c1e1b00 */
[----:B------:R-:W0:Y:S01]  /*00d0*/  S2UR UR5, SR_CgaCtaId ;  /* 0x00000000000579c3 */ /* 0x000e220000008800 */
[C---:B------:R-:W-:Y:S01]  /*00e0*/  SHF.L.U32 R3, R2.reuse, 0x4, RZ ;  /* 0x0000000402037819 */ /* 0x040fe200000006ff */
[----:B------:R-:W-:Y:S01]  /*00f0*/  UMOV UR4, 0x400 ;  /* 0x0000040000047882 */ /* 0x000fe20000000000 */
[----:B------:R-:W-:Y:S01]  /*0100*/  SHF.L.U32 R6, R2, 0x2, RZ ;  /* 0x0000000202067819 */ /* 0x000fe200000006ff */
[----:B------:R-:W-:Y:S01]  /*0110*/  BSSY.RECONVERGENT B0, `(.L_x_0) ;  /* 0x000002a000007945 */ /* 0x000fe20003800200 */
[----:B------:R-:W-:Y:S02]  /*0120*/  LOP3.LUT R3, R3, 0x10, RZ, 0xc0, !PT ;  /* 0x0000001003037812 */ /* 0x000fe400078ec0ff */
[----:B------:R-:W-:Y:S02]  /*0130*/  SHF.R.U32.HI R7, RZ, 0x2, R2 ;  /* 0x00000002ff077819 */ /* 0x000fe40000011602 */
[----:B------:R-:W-:-:S02]  /*0140*/  LOP3.LUT R3, R3, 0x8, R6, 0xf8, !PT ;  /* 0x0000000803037812 */ /* 0x000fc400078ef806 */
[----:B------:R-:W-:Y:S02]  /*0150*/  LOP3.LUT R8, R2, 0x1, RZ, 0xc0, !PT ;  /* 0x0000000102087812 */ /* 0x000fe400078ec0ff */
[--C-:B------:R-:W-:Y:S02]  /*0160*/  LOP3.LUT R6, R3, 0x4, R2.reuse, 0xf8, !PT ;  /* 0x0000000403067812 */ /* 0x100fe400078ef802 */
[----:B------:R-:W-:Y:S02]  /*0170*/  SHF.R.U32.HI R3, RZ, 0x4, R2 ;  /* 0x00000004ff037819 */ /* 0x000fe40000011602 */
[----:B------:R-:W-:Y:S02]  /*0180*/  LOP3.LUT R6, R6, 0x2, R7, 0xf8, !PT ;  /* 0x0000000206067812 */ /* 0x000fe400078ef807 */
[----:B------:R-:W-:Y:S02]  /*0190*/  ISETP.NE.U32.AND P0, PT, R8, 0x1, PT ;  /* 0x000000010800780c */ /* 0x000fe40003f05070 */
[----:B------:R-:W-:-:S02]  /*01a0*/  LOP3.LUT R3, R6, 0x1, R3, 0xf8, !PT ;  /* 0x0000000106037812 */ /* 0x000fc400078ef803 */
[----:B------:R-:W-:Y:S01]  /*01b0*/  LOP3.LUT R6, R7, 0x8, RZ, 0xc0, !PT ;  /* 0x0000000807067812 */ /* 0x000fe200078ec0ff */
[----:B0-----:R-:W-:Y:S01]  /*01c0*/  ULEA UR4, UR5, UR4, 0x18 ;  /* 0x0000000405047291 */ /* 0x001fe2000f8ec0ff */
[C---:B------:R-:W-:Y:S02]  /*01d0*/  LOP3.LUT R14, R2.reuse, 0x3, RZ, 0xc0, !PT ;  /* 0x00000003020e7812 */ /* 0x040fe400078ec0ff */
[----:B------:R-:W-:Y:S02]  /*01e0*/  LEA R10, R3, R6, 0x4 ;  /* 0x00000006030a7211 */ /* 0x000fe400078e20ff */
[C---:B------:R-:W-:Y:S02]  /*01f0*/  LOP3.LUT R8, R2.reuse, 0x7, RZ, 0xc0, !PT ;  /* 0x0000000702087812 */ /* 0x040fe400078ec0ff */
[----:B------:R-:W-:Y:S02]  /*0200*/  LEA R7, R9, UR4, 0x9 ;  /* 0x0000000409077c11 */ /* 0x000fe4000f8e48ff */
[----:B------:R-:W-:-:S02]  /*0210*/  LOP3.LUT R6, R2, 0xf, RZ, 0xc0, !PT ;  /* 0x0000000f02067812 */ /* 0x000fc400078ec0ff */
[----:B------:R-:W-:Y:S02]  /*0220*/  IADD3 R10, PT, PT, R7, R10, RZ ;  /* 0x0000000a070a7210 */ /* 0x000fe40007ffe0ff */
[C---:B------:R-:W-:Y:S02]  /*0230*/  LOP3.LUT R3, R2.reuse, 0x1f, RZ, 0xc0, !PT ;  /* 0x0000001f02037812 */ /* 0x040fe400078ec0ff */
[----:B------:R-:W-:Y:S02]  /*0240*/  ISETP.GT.U32.AND P5, PT, R2, 0x1f, PT ;  /* 0x0000001f0200780c */ /* 0x000fe40003fa4070 */
[----:B------:R-:W-:Y:S02]  /*0250*/  ISETP.GT.U32.AND P1, PT, R14, 0x1, PT ;  /* 0x000000010e00780c */ /* 0x000fe40003f24070 */
[----:B------:R-:W-:Y:S02]  /*0260*/  ISETP.GT.U32.AND P2, PT, R8, 0x3, PT ;  /* 0x000000030800780c */ /* 0x000fe40003f44070 */
[----:B------:R-:W-:-:S02]  /*0270*/  ISETP.GT.U32.AND P3, PT, R6, 0x7, PT ;  /* 0x000000070600780c */ /* 0x000fc40003f64070 */
[----:B------:R-:W-:Y:S02]  /*0280*/  ISETP.GT.U32.AND P4, PT, R3, 0xf, PT ;  /* 0x0000000f0300780c */ /* 0x000fe40003f84070 */
[----:B------:R-:W-:Y:S01]  /*0290*/  LEA R9, R2, R7, 0x3 ;  /* 0x0000000702097211 */ /* 0x000fe200078e18ff */
[----:B--2---:R0:W-:Y:S01]  /*02a0*/  STS.64 [R10], R4 ;  /* 0x000000040a007388 */ /* 0x0041e20000000a00 */
[----:B------:R-:W-:Y:S06]  /*02b0*/  BAR.SYNC.DEFER_BLOCKING 0x0 ;  /* 0x0000000000007b1d */ /* 0x000fec0000010000 */
[----:B------:R-:W-:Y:S05]  /*02c0*/  @!P0 BRA `(.L_x_1) ;  /* 0x0000000000388947 */ /* 0x000fea0003800000 */
[----:B0-----:R-:W0:Y:S01]  /*02d0*/  LDS.64 R10, [R9+0x8] ;  /* 0x00000800090a7984 */ /* 0x001e220000000a00 */
[----:B------:R-:W0:Y:S03]  /*02e0*/  LDCU UR5, c[0x3][URZ] ;  /* 0x00c00000ff0577ac */ /* 0x000e260008000800 */
[----:B------:R-:W1:Y:S01]  /*02f0*/  LDS.64 R4, [R9] ;  /* 0x0000000009047984 */ /* 0x000e620000000a00 */
[----:B------:R-:W2:Y:S01]  /*0300*/  LDCU UR4, c[0x3][0x80] ;  /* 0x00c01000ff0477ac */ /* 0x000ea20008000800 */
[C---:B0-----:R-:W-:Y:S01]  /*0310*/  FMUL R13, R11.reuse, UR5 ;  /* 0x000000050b0d7c20 */ /* 0x041fe20008400000 */
[----:B--2---:R-:W-:-:S03]  /*0320*/  FMUL R11, R11, UR4 ;  /* 0x000000040b0b7c20 */ /* 0x004fc60008400000 */
[C---:B------:R-:W-:Y:S01]  /*0330*/  FFMA R12, R10.reuse, UR4, R13 ;  /* 0x000000040a0c7c23 */ /* 0x040fe2000800000d */
[----:B------:R-:W-:-:S03]  /*0340*/  FFMA R11, R10, UR5, -R11 ;  /* 0x000000050a0b7c23 */ /* 0x000fc6000800080b */
[C-C-:B-1----:R-:W-:Y:S01]  /*0350*/  FADD R13, R5.reuse, R12.reuse ;  /* 0x0000000c050d7221 */ /* 0x142fe20000000000 */
[----:B------:R-:W-:Y:S01]  /*0360*/  FADD R5, R5, -R12 ;  /* 0x8000000c05057221 */ /* 0x000fe20000000000 */
[C-C-:B------:R-:W-:Y:S01]  /*0370*/  FADD R12, R4.reuse, R11.reuse ;  /* 0x0000000b040c7221 */ /* 0x140fe20000000000 */
[----:B------:R-:W-:-:S04]  /*0380*/  FADD R4, R4, -R11 ;  /* 0x8000000b04047221 */ /* 0x000fc80000000000 */
[----:B------:R1:W-:Y:S04]  /*0390*/  STS.64 [R9], R12 ;  /* 0x0000000c09007388 */ /* 0x0003e80000000a00 */
[----:B------:R1:W-:Y:S02]  /*03a0*/  STS.64 [R9+0x8], R4 ;  /* 0x0000080409007388 */ /* 0x0003e40000000a00 */
.L_x_1:
[----:B------:R-:W-:Y:S05]  /*03b0*/  BSYNC.RECONVERGENT B0 ;  /* 0x0000000000007941 */ /* 0x000fea0003800200 */
.L_x_0:
[----:B------:R-:W-:Y:S06]  /*03c0*/  BAR.SYNC.DEFER_BLOCKING 0x0 ;  /* 0x0000000000007b1d */ /* 0x000fec0000010000 */
[----:B------:R-:W-:Y:S04]  /*03d0*/  BSSY.RECONVERGENT B0, `(.L_x_2) ;  /* 0x0000015000007945 */ /* 0x000fe80003800200 */
[----:B------:R-:W-:Y:S05]  /*03e0*/  @P1 BRA `(.L_x_3) ;  /* 0x00000000004c1947 */ /* 0x000fea0003800000 */
[----:B------:R-:W-:Y:S02]  /*03f0*/  SHF.L.U32 R14, R14, 0x4, RZ ;  /* 0x000000040e0e7819 */ /* 0x000fe400000006ff */
[----:B01----:R-:W-:Y:S02]  /*0400*/  LOP3.LUT R5, R2, 0x3fc, RZ, 0xc0, !PT ;  /* 0x000003fc02057812 */ /* 0x003fe400078ec0ff */
[----:B------:R-:W-:Y:S02]  /*0410*/  SHF.L.U32 R14, R14, 0x2, RZ ;  /* 0x000000020e0e7819 */ /* 0x000fe400000006ff */
[----:B------:R-:W-:Y:S02]  /*0420*/  LOP3.LUT R4, R5, 0x3, R2, 0xf8, !PT ;  /* 0x0000000305047812 */ /* 0x000fe400078ef802 */
[----:B------:R-:W0:Y:S02]  /*0430*/  LDC R12, c[0x3][R14] ;  /* 0x00c000000e0c7b82 */ /* 0x000e240000000800 */
[----:B------:R-:W-:-:S05]  /*0440*/  LEA R15, R4, R7, 0x3 ;  /* 0x00000007040f7211 */ /* 0x000fca00078e18ff */
[----:B------:R-:W0:Y:S01]  /*0450*/  LDS.64 R10, [R15+0x10] ;  /* 0x000010000f0a7984 */ /* 0x000e220000000a00 */
[----:B------:R-:W1:Y:S03]  /*0460*/  LDC R13, c[0x3][R14+0x80] ;  /* 0x00c020000e0d7b82 */ /* 0x000e660000000800 */
[----:B------:R-:W2:Y:S01]  /*0470*/  LDS.64 R4, [R15] ;  /* 0x000000000f047984 */ /* 0x000ea20000000a00 */
[-C--:B0-----:R-:W-:Y:S01]  /*0480*/  FMUL R16, R12, R11.reuse ;  /* 0x0000000b0c107220 */ /* 0x081fe20000400000 */
[----:B-1----:R-:W-:-:S03]  /*0490*/  FMUL R11, R13, R11 ;  /* 0x0000000b0d0b7220 */ /* 0x002fc60000400000 */
[-C--:B------:R-:W-:Y:S01]  /*04a0*/  FFMA R16, R13, R10.reuse, R16 ;  /* 0x0000000a0d107223 */ /* 0x080fe20000000010 */
[----:B------:R-:W-:-:S03]  /*04b0*/  FFMA R11, R12, R10, -R11 ;  /* 0x0000000a0c0b7223 */ /* 0x000fc6000000080b */
[C-C-:B--2---:R-:W-:Y:S01]  /*04c0*/  FADD R13, R5.reuse, R16.reuse ;  /* 0x00000010050d7221 */ /* 0x144fe20000000000 */
[----:B------:R-:W-:Y:S01]  /*04d0*/  FADD R5, R5, -R16 ;  /* 0x8000001005057221 */ /* 0x000fe20000000000 */
[C-C-:B------:R-:W-:Y:S01]  /*04e0*/  FADD R12, R4.reuse, R11.reuse ;  /* 0x0000000b040c7221 */ /* 0x140fe20000000000 */
[----:B------:R-:W-:-:S04]  /*04f0*/  FADD R4, R4, -R11 ;  /* 0x8000000b04047221 */ /* 0x000fc80000000000 */
[----:B------:R2:W-:Y:S04]  /*0500*/  STS.64 [R15], R12 ;  /* 0x0000000c0f007388 */ /* 0x0005e80000000a00 */
[----:B------:R2:W-:Y:S02]  /*0510*/  STS.64 [R15+0x10], R4 ;  /* 0x000010040f007388 */ /* 0x0005e40000000a00 */
.L_x_3:
[----:B------:R-:W-:Y:S05]  /*0520*/  BSYNC.RECONVERGENT B0 ;  /* 0x0000000000007941 */ /* 0x000fea0003800200 */
.L_x_2:
[----:B------:R-:W-:Y:S06]  /*0530*/  BAR.SYNC.DEFER_BLOCKING 0x0 ;  /* 0x0000000000007b1d */ /* 0x000fec0000010000 */
[----:B------:R-:W-:Y:S04]  /*0540*/  BSSY.RECONVERGENT B0, `(.L_x_4) ;  /* 0x0000015000007945 */ /* 0x000fe80003800200 */
[----:B------:R-:W-:Y:S05]  /*0550*/  @P2 BRA `(.L_x_5) ;  /* 0x00000000004c2947 */ /* 0x000fea0003800000 */
[----:B------:R-:W-:Y:S02]  /*0560*/  SHF.L.U32 R8, R8, 0x3, RZ ;  /* 0x0000000308087819 */ /* 0x000fe400000006ff */
[----:B012---:R-:W-:Y:S02]  /*0570*/  LOP3.LUT R5, R2, 0x3f8, RZ, 0xc0, !PT ;  /* 0x000003f802057812 */ /* 0x007fe400078ec0ff */
        /* <DEDUP_REMOVED lines=17> */
.L_x_5:
[----:B------:R-:W-:Y:S05]  /*0690*/  BSYNC.RECONVERGENT B0 ;  /* 0x0000000000007941 */ /* 0x000fea0003800200 */
.L_x_4:
[----:B------:R-:W-:Y:S06]  /*06a0*/  BAR.SYNC.DEFER_BLOCKING 0x0 ;  /* 0x0000000000007b1d */ /* 0x000fec0000010000 */
[----:B------:R-:W-:Y:S04]  /*06b0*/  BSSY.RECONVERGENT B0, `(.L_x_6) ;  /* 0x0000015000007945 */ /* 0x000fe80003800200 */
[----:B------:R-:W-:Y:S05]  /*06c0*/  @P3 BRA `(.L_x_7) ;  /* 0x00000000004c3947 */ /* 0x000fea0003800000 */
[----:B------:R-:W-:Y:S02]  /*06d0*/  SHF.L.U32 R6, R6, 0x2, RZ ;  /* 0x0000000206067819 */ /* 0x000fe400000006ff */
[----:B0123--:R-:W-:Y:S02]  /*06e0*/  LOP3.LUT R5, R2, 0x3f0, RZ, 0xc0, !PT ;  /* 0x000003f002057812 */ /* 0x00ffe400078ec0ff */
        /* <DEDUP_REMOVED lines=17> */
.L_x_7:
[----:B------:R-:W-:Y:S05]  /*0800*/  BSYNC.RECONVERGENT B0 ;  /* 0x0000000000007941 */ /* 0x000fea0003800200 */
.L_x_6:
[----:B------:R-:W-:Y:S06]  /*0810*/  BAR.SYNC.DEFER_BLOCKING 0x0 ;  /* 0x0000000000007b1d */ /* 0x000fec0000010000 */
[----:B------:R-:W-:Y:S04]  /*0820*/  BSSY.RECONVERGENT B0, `(.L_x_8) ;  /* 0x0000015000007945 */ /* 0x000fe80003800200 */
[----:B------:R-:W-:Y:S05]  /*0830*/  @P4 BRA `(.L_x_9) ;  /* 0x00000000004c4947 */ /* 0x000fea0003800000 */
[----:B01234-:R-:W-:Y:S02]  /*0840*/  SHF.L.U32 R4, R3, 0x1, RZ ;  /* 0x0000000103047819 */ /* 0x01ffe400000006ff */
[----:B------:R-:W-:Y:S02]  /*0850*/  LOP3.LUT R3, R2, 0x3e0, RZ, 0xc0, !PT ;  /* 0x000003e002037812 */ /* 0x000fe400078ec0ff */
        /* <DEDUP_REMOVED lines=17> */
.L_x_9:
[----:B------:R-:W-:Y:S05]  /*0970*/  BSYNC.RECONVERGENT B0 ;  /* 0x0000000000007941 */ /* 0x000fea0003800200 */
.L_x_8:
[----:B------:R-:W-:Y:S06]  /*0980*/  BAR.SYNC.DEFER_BLOCKING 0x0 ;  /* 0x0000000000007b1d */ /* 0x000fec0000010000 */
[----:B------:R-:W-:Y:S04]  /*0990*/  BSSY.RECONVERGENT B0, `(.L_x_10) ;  /* 0x0000011000007945 */ /* 0x000fe80003800200 */
[----:B------:R-:W-:Y:S05]  /*09a0*/  @P5 BRA `(.L_x_11) ;  /* 0x00000000003c5947 */ /* 0x000fea0003800000 */
[----:B------:R-:W-:Y:S01]  /*09b0*/  SHF.L.U32 R2, R2, 0x2, RZ ;  /* 0x0000000202027819 */ /* 0x000fe200000006ff */
[----:B0--34-:R-:W0:Y:S03]  /*09c0*/  LDS.64 R10, [R9+0x100] ;  /* 0x00010000090a7984 */ /* 0x019e260000000a00 */
[----:B------:R-:W0:Y:S01]  /*09d0*/  LDC R3, c[0x3][R2] ;  /* 0x00c0000002037b82 */ /* 0x000e220000000800 */
[----:B------:R-:W3:Y:S07]  /*09e0*/  LDS.64 R6, [R9] ;  /* 0x0000000009067984 */ /* 0x000eee0000000a00 */
[----:B-12---:R-:W1:Y:S01]  /*09f0*/  LDC R4, c[0x3][R2+0x80] ;  /* 0x00c0200002047b82 */ /* 0x006e620000000800 */
[-C--:B0-----:R-:W-:Y:S01]  /*0a00*/  FMUL R5, R3, R11.reuse ;  /* 0x0000000b03057220 */ /* 0x081fe20000400000 */
[----:B-1----:R-:W-:-:S03]  /*0a10*/  FMUL R8, R4, R11 ;  /* 0x0000000b04087220 */ /* 0x002fc60000400000 */
[-C--:B------:R-:W-:Y:S01]  /*0a20*/  FFMA R4, R4, R10.reuse, R5 ;  /* 0x0000000a04047223 */ /* 0x080fe20000000005 */
[----:B------:R-:W-:-:S03]  /*0a30*/  FFMA R3, R3, R10, -R8 ;  /* 0x0000000a03037223 */ /* 0x000fc60000000808 */
[C-C-:B---3--:R-:W-:Y:S01]  /*0a40*/  FADD R5, R7.reuse, R4.reuse ;  /* 0x0000000407057221 */ /* 0x148fe20000000000 */
[----:B------:R-:W-:Y:S01]  /*0a50*/  FADD R7, R7, -R4 ;  /* 0x8000000407077221 */ /* 0x000fe20000000000 */
[C-C-:B------:R-:W-:Y:S01]  /*0a60*/  FADD R4, R6.reuse, R3.reuse ;  /* 0x0000000306047221 */ /* 0x140fe20000000000 */
[----:B------:R-:W-:-:S04]  /*0a70*/  FADD R6, R6, -R3 ;  /* 0x8000000306067221 */ /* 0x000fc80000000000 */
[----:B------:R0:W-:Y:S04]  /*0a80*/  STS.64 [R9], R4 ;  /* 0x0000000409007388 */ /* 0x0001e80000000a00 */
[----:B------:R0:W-:Y:S02]  /*0a90*/  STS.64 [R9+0x100], R6 ;  /* 0x0001000609007388 */ /* 0x0001e40000000a00 */
.L_x_11:
[----:B------:R-:W-:Y:S05]  /*0aa0*/  BSYNC.RECONVERGENT B0 ;  /* 0x0000000000007941 */ /* 0x000fea0003800200 */
.L_x_10:
[----:B------:R-:W-:Y:S08]  /*0ab0*/  BAR.SYNC.DEFER_BLOCKING 0x0 ;  /* 0x0000000000007b1d */ /* 0x000ff00000010000 */
[----:B------:R-:W5:Y:S01]  /*0ac0*/  LDC.64 R2, c[0x0][0x388] ;  /* 0x0000e200ff027b82 */ /* 0x000f620000000a00 */
[----:B01----:R-:W0:Y:S01]  /*0ad0*/  LDS.64 R8, [R9] ;  /* 0x0000000009087984 */ /* 0x003e220000000a00 */
[----:B-----5:R-:W-:-:S05]  /*0ae0*/  IMAD.WIDE.U32 R2, R0, 0x8, R2 ;  /* 0x0000000800027825 */ /* 0x020fca00078e0002 */
[----:B0-----:R-:W-:Y:S01]  /*0af0*/  STG.E.64 desc[UR6][R2.64], R8 ;  /* 0x0000000802007986 */ /* 0x001fe2000c101b06 */
[----:B------:R-:W-:Y:S05]  /*0b00*/  EXIT ;  /* 0x000000000000794d */ /* 0x000fea0003800000 */
.L_x_12:
[----:B------:R-:W-:-:S00]  /*0b10*/  BRA `(.L_x_12) ;  /* 0xfffffffc00fc7947 */ /* 0x000fc0000383ffff */
[----:B------:R-:W-:-:S00]  /*0b20*/  NOP ;  /* 0x0000000000007918 */ /* 0x000fc00000000000 */
        /* <DEDUP_REMOVED lines=13> */
.L_x_13:


//--------------------- .nv.shared._Z19fft64_simple_kernelPK6float2PS_i --------------------------
	.section	.nv.shared._Z19fft64_simple_kernelPK6float2PS_i,"aw",@nobits
	.sectionflags	@""
	.align	16
	.zero		1024


//--------------------- .nv.shared.reserved.0     --------------------------
	.section	.nv.shared.reserved.0,"aw",@nobits
	.weak		__nv_reservedSMEM_offset_0_alias
	.size		__nv_reservedSMEM_offset_0_alias, 0, 64
	.other		__nv_reservedSMEM_offset_0_alias,@"STO_CUDA_RESERVED_SHARED STV_DEFAULT"
__nv_reservedSMEM_offset_0_alias:
	.zero		0
	.zero		64


//--------------------- .nv.constant0._Z19fft64_simple_kernelPK6float2PS_i --------------------------
	.section	.nv.constant0._Z19fft64_simple_kernelPK6float2PS_i,"a",@progbits
	.sectionflags	@""
	.align	4
.nv.constant0._Z19fft64_simple_kernelPK6float2PS_i:
	.zero		916


//--------------------- SYMBOLS --------------------------

	.type		.nv.reservedSmem.offset0,@object
	.size		.nv.reservedSmem.offset0,0x4
	.type		.nv.reservedSmem.cap,@object
	.size		.nv.reservedSmem.cap,0x4
